//
// Generated by NVIDIA NVVM Compiler
//
// Compiler Build ID: CL-36424714
// Cuda compilation tools, release 13.0, V13.0.88
// Based on NVVM 20.0.0
//

.version 9.0
.target sm_100
.address_size 64

	// .globl	_Z15vector_additionIiiEvPKT_S2_PS0_T0_

.visible .entry _Z15vector_additionIiiEvPKT_S2_PS0_T0_(
	.param .u64 .ptr .align 1 _Z15vector_additionIiiEvPKT_S2_PS0_T0__param_0,
	.param .u64 .ptr .align 1 _Z15vector_additionIiiEvPKT_S2_PS0_T0__param_1,
	.param .u64 .ptr .align 1 _Z15vector_additionIiiEvPKT_S2_PS0_T0__param_2,
	.param .u32 _Z15vector_additionIiiEvPKT_S2_PS0_T0__param_3
)
{
	.reg .pred 	%p<2>;
	.reg .b32 	%r<9>;
	.reg .b64 	%rd<11>;

	ld.param.u64 	%rd1, [_Z15vector_additionIiiEvPKT_S2_PS0_T0__param_0];
	ld.param.u64 	%rd2, [_Z15vector_additionIiiEvPKT_S2_PS0_T0__param_1];
	ld.param.u64 	%rd3, [_Z15vector_additionIiiEvPKT_S2_PS0_T0__param_2];
	ld.param.u32 	%r2, [_Z15vector_additionIiiEvPKT_S2_PS0_T0__param_3];
	mov.u32 	%r3, %ctaid.x;
	mov.u32 	%r4, %ntid.x;
	mov.u32 	%r5, %tid.x;
	mad.lo.s32 	%r1, %r3, %r4, %r5;
	setp.ge.s32 	%p1, %r1, %r2;
	@%p1 bra 	$L__BB0_2;
	cvta.to.global.u64 	%rd4, %rd1;
	cvta.to.global.u64 	%rd5, %rd2;
	cvta.to.global.u64 	%rd6, %rd3;
	mul.wide.s32 	%rd7, %r1, 4;
	add.s64 	%rd8, %rd4, %rd7;
	ld.global.u32 	%r6, [%rd8];
	add.s64 	%rd9, %rd5, %rd7;
	ld.global.u32 	%r7, [%rd9];
	add.s32 	%r8, %r7, %r6;
	add.s64 	%rd10, %rd6, %rd7;
	st.global.u32 	[%rd10], %r8;
$L__BB0_2:
	ret;

}


// ===== COMPILED SASS (sm_100) =====

	.target	sm_100

	.elftype	@"ET_EXEC"


//--------------------- .note.nv.tkinfo           --------------------------
	.section	.note.nv.tkinfo,"",@"SHT_NOTE"
	.sectionflags	@"SHF_NOTE_NV_TKINFO"
	.tkinfo
        /*0018*/ 	.word	0x00000002
        /*0030*/ 	.string	""
        /*0030*/ 	.string	"ptxas"
        /*0030*/ 	.string	"Cuda compilation tools, release 13.0, V13.0.88"
        /*0030*/ 	.string	"Build cuda_13.0.r13.0/compiler.36424714_0"
        /*0030*/ 	.string	"-arch sm_100 -m 64 "



//--------------------- .note.nv.cuinfo           --------------------------
	.section	.note.nv.cuinfo,"",@"SHT_NOTE"
	.sectionflags	@"SHF_NOTE_NV_CUINFO"
        /*0018*/ 	.short	0x0002
        /*001a*/ 	.short	0x0064
        /*001c*/ 	.short	0x0082
	.zero		2


//--------------------- .nv.info                  --------------------------
	.section	.nv.info,"",@"SHT_CUDA_INFO"
	.align	4


	//----- nvinfo : EIATTR_REGCOUNT
	.align		4
        /*0000*/ 	.byte	0x04, 0x2f
        /*0002*/ 	.short	(.L_1 - .L_0)
	.align		4
.L_0:
        /*0004*/ 	.word	index@(_Z15vector_additionIiiEvPKT_S2_PS0_T0_)
        /*0008*/ 	.word	0x0000000c


	//----- nvinfo : EIATTR_FRAME_SIZE
	.align		4
.L_1:
        /*000c*/ 	.byte	0x04, 0x11
        /*000e*/ 	.short	(.L_3 - .L_2)
	.align		4
.L_2:
        /*0010*/ 	.word	index@(_Z15vector_additionIiiEvPKT_S2_PS0_T0_)
        /*0014*/ 	.word	0x00000000


	//----- nvinfo : EIATTR_MIN_STACK_SIZE
	.align		4
.L_3:
        /*0018*/ 	.byte	0x04, 0x12
        /*001a*/ 	.short	(.L_5 - .L_4)
	.align		4
.L_4:
        /*001c*/ 	.word	index@(_Z15vector_additionIiiEvPKT_S2_PS0_T0_)
        /*0020*/ 	.word	0x00000000
.L_5:


//--------------------- .nv.compat                --------------------------
	.section	.nv.compat,"",@"SHT_CUDA_COMPAT_INFO"
	.align	4
        /*0000*/ 	.byte	0x02, 0x09, 0x00, 0x00, 0x02, 0x02, 0x01, 0x00, 0x02, 0x05, 0x05, 0x00, 0x03, 0x07, 0x01, 0x01
        /*0010*/ 	.byte	0x02, 0x03, 0x00, 0x00, 0x02, 0x06, 0x01, 0x00, 0x04, 0x0b, 0x08, 0x00, 0x09, 0x00, 0x00, 0x00
        /*0020*/ 	.byte	0x00, 0x00, 0x00, 0x00


//--------------------- .nv.info._Z15vector_additionIiiEvPKT_S2_PS0_T0_ --------------------------
	.section	.nv.info._Z15vector_additionIiiEvPKT_S2_PS0_T0_,"",@"SHT_CUDA_INFO"
	.sectionflags	@""
	.align	4


	//----- nvinfo : EIATTR_CUDA_API_VERSION
	.align		4
        /*0000*/ 	.byte	0x04, 0x37
        /*0002*/ 	.short	(.L_7 - .L_6)
.L_6:
        /*0004*/ 	.word	0x00000082


	//----- nvinfo : EIATTR_KPARAM_INFO
	.align		4
.L_7:
        /*0008*/ 	.byte	0x04, 0x17
        /*000a*/ 	.short	(.L_9 - .L_8)
.L_8:
        /*000c*/ 	.word	0x00000000
        /*0010*/ 	.short	0x0003
        /*0012*/ 	.short	0x0018
        /*0014*/ 	.byte	0x00, 0xf0, 0x11, 0x00


	//----- nvinfo : EIATTR_KPARAM_INFO
	.align		4
.L_9:
        /*0018*/ 	.byte	0x04, 0x17
        /*001a*/ 	.short	(.L_11 - .L_10)
.L_10:
        /*001c*/ 	.word	0x00000000
        /*0020*/ 	.short	0x0002
        /*0022*/ 	.short	0x0010
        /*0024*/ 	.byte	0x00, 0xf5, 0x21, 0x00


	//----- nvinfo : EIATTR_KPARAM_INFO
	.align		4
.L_11:
        /*0028*/ 	.byte	0x04, 0x17
        /*002a*/ 	.short	(.L_13 - .L_12)
.L_12:
        /*002c*/ 	.word	0x00000000
        /*0030*/ 	.short	0x0001
        /*0032*/ 	.short	0x0008
        /*0034*/ 	.byte	0x00, 0xf5, 0x21, 0x00


	//----- nvinfo : EIATTR_KPARAM_INFO
	.align		4
.L_13:
        /*0038*/ 	.byte	0x04, 0x17
        /*003a*/ 	.short	(.L_15 - .L_14)
.L_14:
        /*003c*/ 	.word	0x00000000
        /*0040*/ 	.short	0x0000
        /*0042*/ 	.short	0x0000
        /*0044*/ 	.byte	0x00, 0xf5, 0x21, 0x00


	//----- nvinfo : EIATTR_SPARSE_MMA_MASK
	.align		4
.L_15:
        /*0048*/ 	.byte	0x03, 0x50
        /*004a*/ 	.short	0x0000


	//----- nvinfo : EIATTR_MAXREG_COUNT
	.align		4
        /*004c*/ 	.byte	0x03, 0x1b
        /*004e*/ 	.short	0x00ff


	//----- nvinfo : EIATTR_MERCURY_ISA_VERSION
	.align		4
        /*0050*/ 	.byte	0x03, 0x5f
        /*0052*/ 	.short	0x0101


	//----- nvinfo : EIATTR_VRC_CTA_INIT_COUNT
	.align		4
        /*0054*/ 	.byte	0x02, 0x4a
	.zero		1
	.zero		1


	//----- nvinfo : EIATTR_EXIT_INSTR_OFFSETS
	.align		4
        /*0058*/ 	.byte	0x04, 0x1c
        /*005a*/ 	.short	(.L_17 - .L_16)


	//   ....[0]....
.L_16:
        /*005c*/ 	.word	0x00000070


	//   ....[1]....
        /*0060*/ 	.word	0x00000130


	//----- nvinfo : EIATTR_CBANK_PARAM_SIZE
	.align		4
.L_17:
        /*0064*/ 	.byte	0x03, 0x19
        /*0066*/ 	.short	0x001c


	//----- nvinfo : EIATTR_PARAM_CBANK
	.align		4
        /*0068*/ 	.byte	0x04, 0x0a
        /*006a*/ 	.short	(.L_19 - .L_18)
	.align		4
.L_18:
        /*006c*/ 	.word	index@(.nv.constant0._Z15vector_additionIiiEvPKT_S2_PS0_T0_)
        /*0070*/ 	.short	0x0380
        /*0072*/ 	.short	0x001c


	//----- nvinfo : EIATTR_SW_WAR
	.align		4
.L_19:
        /*0074*/ 	.byte	0x04, 0x36
        /*0076*/ 	.short	(.L_21 - .L_20)
.L_20:
        /*0078*/ 	.word	0x00000008
.L_21:


//--------------------- .nv.callgraph             --------------------------
	.section	.nv.callgraph,"",@"SHT_CUDA_CALLGRAPH"
	.align	4
	.sectionentsize	8
	.align		4
        /*0000*/ 	.word	0x00000000
	.align		4
        /*0004*/ 	.word	0xffffffff
	.align		4
        /*0008*/ 	.word	0x00000000
	.align		4
        /*000c*/ 	.word	0xfffffffe
	.align		4
        /*0010*/ 	.word	0x00000000
	.align		4
        /*0014*/ 	.word	0xfffffffd
	.align		4
        /*0018*/ 	.word	0x00000000
	.align		4
        /*001c*/ 	.word	0xfffffffc


//--------------------- .text._Z15vector_additionIiiEvPKT_S2_PS0_T0_ --------------------------
	.section	.text._Z15vector_additionIiiEvPKT_S2_PS0_T0_,"ax",@progbits
	.align	128
        .global         _Z15vector_additionIiiEvPKT_S2_PS0_T0_
        .type           _Z15vector_additionIiiEvPKT_S2_PS0_T0_,@function
        .size           _Z15vector_additionIiiEvPKT_S2_PS0_T0_,(.L_x_1 - _Z15vector_additionIiiEvPKT_S2_PS0_T0_)
        .other          _Z15vector_additionIiiEvPKT_S2_PS0_T0_,@"STO_CUDA_ENTRY STV_DEFAULT"
_Z15vector_additionIiiEvPKT_S2_PS0_T0_:
.text._Z15vector_additionIiiEvPKT_S2_PS0_T0_:
[----:B------:R-:W-:Y:S01]  /*0000*/  LDC R1, c[0x0][0x37c] ;  /* 0x0000df00ff017b82 */ /* 0x000fe20000000800 */
[----:B------:R-:W0:Y:S07]  /*0010*/  S2R R0, SR_TID.X ;  /* 0x0000000000007919 */ /* 0x000e2e0000002100 */
[----:B------:R-:W0:Y:S01]  /*0020*/  S2UR UR4, SR_CTAID.X ;  /* 0x00000000000479c3 */ /* 0x000e220000002500 */
[----:B------:R-:W1:Y:S07]  /*0030*/  LDCU UR5, c[0x0][0x398] ;  /* 0x00007300ff0577ac */ /* 0x000e6e0008000800 */
[----:B------:R-:W0:Y:S02]  /*0040*/  LDC R9, c[0x0][0x360] ;  /* 0x0000d800ff097b82 */ /* 0x000e240000000800 */
[----:B0-----:R-:W-:-:S05]  /*0050*/  IMAD R9, R9, UR4, R0 ;  /* 0x0000000409097c24 */ /* 0x001fca000f8e0200 */
[----:B-1----:R-:W-:-:S13]  /*0060*/  ISETP.GE.AND P0, PT, R9, UR5, PT ;  /* 0x0000000509007c0c */ /* 0x002fda000bf06270 */
[----:B------:R-:W-:Y:S05]  /*0070*/  @P0 EXIT ;  /* 0x000000000000094d */ /* 0x000fea0003800000 */
[----:B------:R-:W0:Y:S01]  /*0080*/  LDC.64 R2, c[0x0][0x380] ;  /* 0x0000e000ff027b82 */ /* 0x000e220000000a00 */
[----:B------:R-:W1:Y:S07]  /*0090*/  LDCU.64 UR4, c[0x0][0x358] ;  /* 0x00006b00ff0477ac */ /* 0x000e6e0008000a00 */
[----:B------:R-:W2:Y:S08]  /*00a0*/  LDC.64 R4, c[0x0][0x388] ;  /* 0x0000e200ff047b82 */ /* 0x000eb00000000a00 */
[----:B------:R-:W3:Y:S01]  /*00b0*/  LDC.64 R6, c[0x0][0x390] ;  /* 0x0000e400ff067b82 */ /* 0x000ee20000000a00 */
[----:B0-----:R-:W-:-:S06]  /*00c0*/  IMAD.WIDE R2, R9, 0x4, R2 ;  /* 0x0000000409027825 */ /* 0x001fcc00078e0202 */
[----:B-1----:R-:W4:Y:S01]  /*00d0*/  LDG.E R2, desc[UR4][R2.64] ;  /* 0x0000000402027981 */ /* 0x002f22000c1e1900 */
[----:B--2---:R-:W-:-:S06]  /*00e0*/  IMAD.WIDE R4, R9, 0x4, R4 ;  /* 0x0000000409047825 */ /* 0x004fcc00078e0204 */
[----:B------:R-:W4:Y:S01]  /*00f0*/  LDG.E R5, desc[UR4][R4.64] ;  /* 0x0000000404057981 */ /* 0x000f22000c1e1900 */
[----:B---3--:R-:W-:Y:S01]  /*0100*/  IMAD.WIDE R6, R9, 0x4, R6 ;  /* 0x0000000409067825 */ /* 0x008fe200078e0206 */
[----:B----4-:R-:W-:-:S05]  /*0110*/  IADD3 R9, PT, PT, R2, R5, RZ ;  /* 0x0000000502097210 */ /* 0x010fca0007ffe0ff */
[----:B------:R-:W-:Y:S01]  /*0120*/  STG.E desc[UR4][R6.64], R9 ;  /* 0x0000000906007986 */ /* 0x000fe2000c101904 */
[----:B------:R-:W-:Y:S05]  /*0130*/  EXIT ;  /* 0x000000000000794d */ /* 0x000fea0003800000 */
.L_x_0:
[----:B------:R-:W-:-:S00]  /*0140*/  BRA `(.L_x_0) ;  /* 0xfffffffc00fc7947 */ /* 0x000fc0000383ffff */
[----:B------:R-:W-:-:S00]  /*0150*/  NOP ;  /* 0x0000000000007918 */ /* 0x000fc00000000000 */
        /* <DEDUP_REMOVED lines=10> */
.L_x_1:


//--------------------- .nv.shared.reserved.0     --------------------------
	.section	.nv.shared.reserved.0,"aw",@nobits
	.weak		__nv_reservedSMEM_offset_0_alias
	.size		__nv_reservedSMEM_offset_0_alias, 0, 64
	.other		__nv_reservedSMEM_offset_0_alias,@"STO_CUDA_RESERVED_SHARED STV_DEFAULT"
__nv_reservedSMEM_offset_0_alias:
	.zero		0
	.zero		64


//--------------------- .nv.constant0._Z15vector_additionIiiEvPKT_S2_PS0_T0_ --------------------------
	.section	.nv.constant0._Z15vector_additionIiiEvPKT_S2_PS0_T0_,"a",@progbits
	.sectionflags	@""
	.align	4
.nv.constant0._Z15vector_additionIiiEvPKT_S2_PS0_T0_:
	.zero		924


//--------------------- SYMBOLS --------------------------

	.type		.nv.reservedSmem.offset0,@object
	.size		.nv.reservedSmem.offset0,0x4
